	.headerflags	@"EF_CUDA_TEXMODE_UNIFIED EF_CUDA_64BIT_ADDRESS EF_CUDA_SM86 EF_CUDA_VIRTUAL_SM(EF_CUDA_SM86)"
	.elftype	@"ET_EXEC"


//--------------------- .nv.info                  --------------------------
	.section	.nv.info,"",@"SHT_CUDA_INFO"
	.align	4


	//----- nvinfo : EIATTR_REGCOUNT
	.align		4
        /*0000*/ 	.byte	0x04, 0x2f
        /*0002*/ 	.short	(.L_2 - .L_1)
	.align		4
.L_1:
        /*0004*/ 	.word	index@(triton_red_fused__to_copy_add_mean_mul_pow_rsqrt_12)
        /*0008*/ 	.word	0x00000017


	//----- nvinfo : EIATTR_MIN_STACK_SIZE
	.align		4
.L_2:
        /*000c*/ 	.byte	0x04, 0x12
        /*000e*/ 	.short	(.L_4 - .L_3)
	.align		4
.L_3:
        /*0010*/ 	.word	index@(triton_red_fused__to_copy_add_mean_mul_pow_rsqrt_12)
        /*0014*/ 	.word	0x00000000


	//----- nvinfo : EIATTR_FRAME_SIZE
	.align		4
.L_4:
        /*0018*/ 	.byte	0x04, 0x11
        /*001a*/ 	.short	(.L_6 - .L_5)
	.align		4
.L_5:
        /*001c*/ 	.word	index@(triton_red_fused__to_copy_add_mean_mul_pow_rsqrt_12)
        /*0020*/ 	.word	0x00000000


	//----- nvinfo : EIATTR_MIN_STACK_SIZE
	.align		4
.L_6:
        /*0024*/ 	.byte	0x04, 0x12
        /*0026*/ 	.short	(.L_8 - .L_7)
	.align		4
.L_7:
        /*0028*/ 	.word	index@(triton_red_fused__to_copy_add_mean_mul_pow_rsqrt_12)
        /*002c*/ 	.word	0x00000000
.L_8:


//--------------------- .nv.info.triton_red_fused__to_copy_add_mean_mul_pow_rsqrt_12 --------------------------
	.section	.nv.info.triton_red_fused__to_copy_add_mean_mul_pow_rsqrt_12,"",@"SHT_CUDA_INFO"
	.sectionflags	@""
	.align	4


	//----- nvinfo : EIATTR_CUDA_API_VERSION
	.align		4
        /*0000*/ 	.byte	0x04, 0x37
        /*0002*/ 	.short	(.L_10 - .L_9)
.L_9:
        /*0004*/ 	.word	0x0000007c


	//----- nvinfo : EIATTR_SW2861232_WAR
	.align		4
.L_10:
        /*0008*/ 	.byte	0x01, 0x35
	.zero		2


	//----- nvinfo : EIATTR_PARAM_CBANK
	.align		4
        /*000c*/ 	.byte	0x04, 0x0a
        /*000e*/ 	.short	(.L_12 - .L_11)
	.align		4
.L_11:
        /*0010*/ 	.word	index@(.nv.constant0.triton_red_fused__to_copy_add_mean_mul_pow_rsqrt_12)
        /*0014*/ 	.short	0x0160
        /*0016*/ 	.short	0x0048


	//----- nvinfo : EIATTR_CBANK_PARAM_SIZE
	.align		4
.L_12:
        /*0018*/ 	.byte	0x03, 0x19
        /*001a*/ 	.short	0x0048


	//----- nvinfo : EIATTR_KPARAM_INFO
	.align		4
        /*001c*/ 	.byte	0x04, 0x17
        /*001e*/ 	.short	(.L_14 - .L_13)
.L_13:
        /*0020*/ 	.word	0x00000000
        /*0024*/ 	.short	0x0009
        /*0026*/ 	.short	0x0040
        /*0028*/ 	.byte	0x00, 0xf4, 0x21, 0x00


	//----- nvinfo : EIATTR_KPARAM_INFO
	.align		4
.L_14:
        /*002c*/ 	.byte	0x04, 0x17
        /*002e*/ 	.short	(.L_16 - .L_15)
.L_15:
        /*0030*/ 	.word	0x00000000
        /*0034*/ 	.short	0x0008
        /*0036*/ 	.short	0x003c
        /*0038*/ 	.byte	0x00, 0xf0, 0x11, 0x00


	//----- nvinfo : EIATTR_KPARAM_INFO
	.align		4
.L_16:
        /*003c*/ 	.byte	0x04, 0x17
        /*003e*/ 	.short	(.L_18 - .L_17)
.L_17:
        /*0040*/ 	.word	0x00000000
        /*0044*/ 	.short	0x0007
        /*0046*/ 	.short	0x0038
        /*0048*/ 	.byte	0x00, 0xf0, 0x11, 0x00


	//----- nvinfo : EIATTR_KPARAM_INFO
	.align		4
.L_18:
        /*004c*/ 	.byte	0x04, 0x17
        /*004e*/ 	.short	(.L_20 - .L_19)
.L_19:
        /*0050*/ 	.word	0x00000000
        /*0054*/ 	.short	0x0006
        /*0056*/ 	.short	0x0030
        /*0058*/ 	.byte	0x00, 0xf4, 0x21, 0x00


	//----- nvinfo : EIATTR_KPARAM_INFO
	.align		4
.L_20:
        /*005c*/ 	.byte	0x04, 0x17
        /*005e*/ 	.short	(.L_22 - .L_21)
.L_21:
        /*0060*/ 	.word	0x00000000
        /*0064*/ 	.short	0x0005
        /*0066*/ 	.short	0x0028
        /*0068*/ 	.byte	0x00, 0xf4, 0x21, 0x00


	//----- nvinfo : EIATTR_KPARAM_INFO
	.align		4
.L_22:
        /*006c*/ 	.byte	0x04, 0x17
        /*006e*/ 	.short	(.L_24 - .L_23)
.L_23:
        /*0070*/ 	.word	0x00000000
        /*0074*/ 	.short	0x0004
        /*0076*/ 	.short	0x0020
        /*0078*/ 	.byte	0x00, 0xf4, 0x21, 0x00


	//----- nvinfo : EIATTR_KPARAM_INFO
	.align		4
.L_24:
        /*007c*/ 	.byte	0x04, 0x17
        /*007e*/ 	.short	(.L_26 - .L_25)
.L_25:
        /*0080*/ 	.word	0x00000000
        /*0084*/ 	.short	0x0003
        /*0086*/ 	.short	0x0018
        /*0088*/ 	.byte	0x00, 0xf4, 0x21, 0x00


	//----- nvinfo : EIATTR_KPARAM_INFO
	.align		4
.L_26:
        /*008c*/ 	.byte	0x04, 0x17
        /*008e*/ 	.short	(.L_28 - .L_27)
.L_27:
        /*0090*/ 	.word	0x00000000
        /*0094*/ 	.short	0x0002
        /*0096*/ 	.short	0x0010
        /*0098*/ 	.byte	0x00, 0xf4, 0x21, 0x00


	//----- nvinfo : EIATTR_KPARAM_INFO
	.align		4
.L_28:
        /*009c*/ 	.byte	0x04, 0x17
        /*009e*/ 	.short	(.L_30 - .L_29)
.L_29:
        /*00a0*/ 	.word	0x00000000
        /*00a4*/ 	.short	0x0001
        /*00a6*/ 	.short	0x0008
        /*00a8*/ 	.byte	0x00, 0xf4, 0x21, 0x00


	//----- nvinfo : EIATTR_KPARAM_INFO
	.align		4
.L_30:
        /*00ac*/ 	.byte	0x04, 0x17
        /*00ae*/ 	.short	(.L_32 - .L_31)
.L_31:
        /*00b0*/ 	.word	0x00000000
        /*00b4*/ 	.short	0x0000
        /*00b6*/ 	.short	0x0000
        /*00b8*/ 	.byte	0x00, 0xf4, 0x21, 0x00


	//----- nvinfo : EIATTR_MAXREG_COUNT
	.align		4
.L_32:
        /*00bc*/ 	.byte	0x03, 0x1b
        /*00be*/ 	.short	0x00ff


	//----- nvinfo : EIATTR_COOP_GROUP_MASK_REGIDS
	.align		4
        /*00c0*/ 	.byte	0x04, 0x29
        /*00c2*/ 	.short	(.L_34 - .L_33)


	//   ....[0]....
.L_33:
        /*00c4*/ 	.word	0xffffffff


	//   ....[1]....
        /*00c8*/ 	.word	0xffffffff


	//----- nvinfo : EIATTR_COOP_GROUP_INSTR_OFFSETS
	.align		4
.L_34:
        /*00cc*/ 	.byte	0x04, 0x28
        /*00ce*/ 	.short	(.L_36 - .L_35)


	//   ....[0]....
.L_35:
        /*00d0*/ 	.word	0x000002f0


	//   ....[1]....
        /*00d4*/ 	.word	0x00000360


	//----- nvinfo : EIATTR_EXIT_INSTR_OFFSETS
	.align		4
.L_36:
        /*00d8*/ 	.byte	0x04, 0x1c
        /*00da*/ 	.short	(.L_38 - .L_37)


	//   ....[0]....
.L_37:
        /*00dc*/ 	.word	0x00000510


	//----- nvinfo : EIATTR_REQNTID
	.align		4
.L_38:
        /*00e0*/ 	.byte	0x04, 0x10
        /*00e2*/ 	.short	(.L_40 - .L_39)
.L_39:
        /*00e4*/ 	.word	0x00000100
        /*00e8*/ 	.word	0x00000001
        /*00ec*/ 	.word	0x00000001
.L_40:


//--------------------- .nv.callgraph             --------------------------
	.section	.nv.callgraph,"",@"SHT_CUDA_CALLGRAPH"
	.align	4
	.sectionentsize	8
	.align		4
        /*0000*/ 	.word	0x00000000
	.align		4
        /*0004*/ 	.word	0xffffffff
	.align		4
        /*0008*/ 	.word	0x00000000
	.align		4
        /*000c*/ 	.word	0xfffffffe
	.align		4
        /*0010*/ 	.word	0x00000000
	.align		4
        /*0014*/ 	.word	0xfffffffd
	.align		4
        /*0018*/ 	.word	0x00000000
	.align		4
        /*001c*/ 	.word	0xfffffffc


//--------------------- .nv.rel.action            --------------------------
	.section	.nv.rel.action,"",@"SHT_CUDA_RELOCINFO"
	.align	8
	.sectionentsize	8
        /*0000*/ 	.byte	0x73, 0x00, 0x00, 0x00, 0x00, 0x00, 0x00, 0x00, 0x00, 0x00, 0x00, 0x11, 0x25, 0x00, 0x05, 0x36


//--------------------- .nv.constant4             --------------------------
	.section	.nv.constant4,"a",@progbits
	.align	8
	.align		8
.nv.constant4:
        /*0000*/ 	.dword	_$_str


//--------------------- .nv.constant0.triton_red_fused__to_copy_add_mean_mul_pow_rsqrt_12 --------------------------
	.section	.nv.constant0.triton_red_fused__to_copy_add_mean_mul_pow_rsqrt_12,"a",@progbits
	.sectionflags	@""
	.align	4
.nv.constant0.triton_red_fused__to_copy_add_mean_mul_pow_rsqrt_12:
	.zero		424


//--------------------- .text.triton_red_fused__to_copy_add_mean_mul_pow_rsqrt_12 --------------------------
	.section	.text.triton_red_fused__to_copy_add_mean_mul_pow_rsqrt_12,"ax",@progbits
	.sectioninfo	@"SHI_REGISTERS=23"
	.align	128
        .global         triton_red_fused__to_copy_add_mean_mul_pow_rsqrt_12
        .type           triton_red_fused__to_copy_add_mean_mul_pow_rsqrt_12,@function
        .size           triton_red_fused__to_copy_add_mean_mul_pow_rsqrt_12,(.L_x_3 - triton_red_fused__to_copy_add_mean_mul_pow_rsqrt_12)
        .other          triton_red_fused__to_copy_add_mean_mul_pow_rsqrt_12,@"STO_CUDA_ENTRY STV_DEFAULT"
triton_red_fused__to_copy_add_mean_mul_pow_rsqrt_12:
.text.triton_red_fused__to_copy_add_mean_mul_pow_rsqrt_12:
[----:B------:R-:W-:Y:S02]  /*0000*/  IMAD.MOV.U32 R1, RZ, RZ, c[0x0][0x28] ;  /* 0x00000a00ff017624 */ /* 0x000fe400078e00ff */
[----:B------:R-:W0:Y:S01]  /*0010*/  S2R R4, SR_TID.X ;  /* 0x0000000000047919 */ /* 0x000e220000002100 */
[----:B------:R-:W1:Y:S01]  /*0020*/  S2UR UR4, SR_CTAID.X ;  /* 0x00000000000479c3 */ /* 0x000e620000002500 */
[----:B------:R-:W-:Y:S01]  /*0030*/  IMAD.MOV.U32 R14, RZ, RZ, RZ ;  /* 0x000000ffff0e7224 */ /* 0x000fe200078e00ff */
[----:B------:R-:W-:Y:S02]  /*0040*/  MOV R6, 0xfffffffc ;  /* 0xfffffffc00067802 */ /* 0x000fe40000000f00 */
[----:B0-----:R-:W-:Y:S01]  /*0050*/  SHF.R.U32.HI R0, RZ, 0x2, R4 ;  /* 0x00000002ff007819 */ /* 0x001fe20000011604 */
[----:B-1----:R-:W-:Y:S01]  /*0060*/  USHF.L.U32 UR4, UR4, 0x6, URZ ;  /* 0x0000000604047899 */ /* 0x002fe2000800063f */
[----:B------:R-:W-:Y:S02]  /*0070*/  LOP3.LUT R4, R4, 0x3, RZ, 0xc0, !PT ;  /* 0x0000000304047812 */ /* 0x000fe400078ec0ff */
[----:B------:R-:W-:-:S04]  /*0080*/  SGXT.U32 R0, R0, 0x6 ;  /* 0x000000060000781a */ /* 0x000fc80000000000 */
[----:B------:R-:W-:Y:S01]  /*0090*/  LOP3.LUT R3, R0, UR4, RZ, 0xfc, !PT ;  /* 0x0000000400037c12 */ /* 0x000fe2000f8efcff */
[----:B------:R-:W-:-:S03]  /*00a0*/  ULDC.64 UR4, c[0x0][0x118] ;  /* 0x0000460000047ab9 */ /* 0x000fc60000000a00 */
[C---:B------:R-:W-:Y:S01]  /*00b0*/  ISETP.GE.AND P1, PT, R3.reuse, 0x200, PT ;  /* 0x000002000300780c */ /* 0x040fe20003f26270 */
[----:B------:R-:W-:Y:S02]  /*00c0*/  IMAD R0, R3, 0x1000, R4 ;  /* 0x0000100003007824 */ /* 0x000fe400078e0204 */
.L_x_0:
[----:B------:R-:W-:Y:S02]  /*00d0*/  IADD3 R15, R6, 0x4, RZ ;  /* 0x00000004060f7810 */ /* 0x000fe40007ffe0ff */
[----:B------:R-:W-:Y:S02]  /*00e0*/  MOV R5, 0x2 ;  /* 0x0000000200057802 */ /* 0x000fe40000000f00 */
[----:B------:R-:W-:Y:S02]  /*00f0*/  LOP3.LUT R12, R0, R15, RZ, 0xfc, !PT ;  /* 0x0000000f000c7212 */ /* 0x000fe400078efcff */
[----:B------:R-:W-:Y:S02]  /*0100*/  PRMT R16, RZ, 0x7610, R16 ;  /* 0x00007610ff107816 */ /* 0x000fe40000000010 */
[----:B------:R-:W-:Y:S01]  /*0110*/  PRMT R17, RZ, 0x7610, R17 ;  /* 0x00007610ff117816 */ /* 0x000fe20000000011 */
[----:B0-----:R-:W-:Y:S01]  /*0120*/  IMAD.WIDE R2, R12, R5, c[0x0][0x160] ;  /* 0x000058000c027625 */ /* 0x001fe200078e0205 */
[----:B------:R-:W-:-:S03]  /*0130*/  PRMT R18, RZ, 0x7610, R18 ;  /* 0x00007610ff127816 */ /* 0x000fc60000000012 */
[CC--:B------:R-:W-:Y:S01]  /*0140*/  IMAD.WIDE R6, R12.reuse, R5.reuse, c[0x0][0x168] ;  /* 0x00005a000c067625 */ /* 0x0c0fe200078e0205 */
[----:B------:R-:W2:Y:S01]  /*0150*/  @!P1 LDG.E.EF.U16 R16, [R2.64] ;  /* 0x0000000402109981 */ /* 0x000ea2000c0e1500 */
[----:B------:R-:W-:Y:S02]  /*0160*/  PRMT R19, RZ, 0x7610, R19 ;  /* 0x00007610ff137816 */ /* 0x000fe40000000013 */
[CC--:B------:R-:W-:Y:S01]  /*0170*/  IMAD.WIDE R8, R12.reuse, R5.reuse, c[0x0][0x170] ;  /* 0x00005c000c087625 */ /* 0x0c0fe200078e0205 */
[----:B------:R2:W3:Y:S03]  /*0180*/  @!P1 LDG.E.EF.U16 R17, [R6.64] ;  /* 0x0000000406119981 */ /* 0x0004e6000c0e1500 */
[----:B------:R-:W-:Y:S01]  /*0190*/  IMAD.WIDE R10, R12, R5, c[0x0][0x178] ;  /* 0x00005e000c0a7625 */ /* 0x000fe200078e0205 */
[----:B------:R-:W4:Y:S01]  /*01a0*/  @!P1 LDG.E.EF.U16 R18, [R8.64] ;  /* 0x0000000408129981 */ /* 0x000f22000c0e1500 */
[----:B------:R-:W-:-:S02]  /*01b0*/  PRMT R20, RZ, 0x7610, R20 ;  /* 0x00007610ff147816 */ /* 0x000fc40000000014 */
[----:B------:R-:W-:Y:S01]  /*01c0*/  IMAD.WIDE R12, R12, R5, c[0x0][0x180] ;  /* 0x000060000c0c7625 */ /* 0x000fe200078e0205 */
[----:B------:R-:W5:Y:S04]  /*01d0*/  @!P1 LDG.E.EF.U16 R19, [R10.64] ;  /* 0x000000040a139981 */ /* 0x000f68000c0e1500 */
[----:B------:R-:W5:Y:S01]  /*01e0*/  @!P1 LDG.E.EF.U16 R20, [R12.64] ;  /* 0x000000040c149981 */ /* 0x000f62000c0e1500 */
[----:B------:R-:W-:Y:S02]  /*01f0*/  ISETP.GE.U32.AND P0, PT, R15, 0xffc, PT ;  /* 0x00000ffc0f00780c */ /* 0x000fe40003f06070 */
[----:B--2---:R-:W-:Y:S01]  /*0200*/  SHF.L.U32 R6, R16, 0x10, RZ ;  /* 0x0000001010067819 */ /* 0x004fe200000006ff */
[----:B---3--:R-:W-:Y:S02]  /*0210*/  IMAD.U32 R17, R17, 0x10000, RZ ;  /* 0x0001000011117824 */ /* 0x008fe400078e00ff */
[----:B----4-:R-:W-:-:S02]  /*0220*/  IMAD.U32 R7, R18, 0x10000, RZ ;  /* 0x0001000012077824 */ /* 0x010fc400078e00ff */
[----:B------:R-:W-:Y:S01]  /*0230*/  FADD R6, R6, R17 ;  /* 0x0000001106067221 */ /* 0x000fe20000000000 */
[----:B-----5:R-:W-:-:S03]  /*0240*/  SHF.L.U32 R19, R19, 0x10, RZ ;  /* 0x0000001013137819 */ /* 0x020fc600000006ff */
[----:B------:R-:W-:Y:S01]  /*0250*/  FADD R6, R7, R6 ;  /* 0x0000000607067221 */ /* 0x000fe20000000000 */
[----:B------:R-:W-:-:S03]  /*0260*/  IMAD.U32 R20, R20, 0x10000, RZ ;  /* 0x0001000014147824 */ /* 0x000fc600078e00ff */
[----:B------:R-:W-:-:S04]  /*0270*/  FADD R7, R19, R6 ;  /* 0x0000000613077221 */ /* 0x000fc80000000000 */
[----:B------:R-:W-:-:S05]  /*0280*/  FADD R7, R20, R7 ;  /* 0x0000000714077221 */ /* 0x000fca0000000000 */
[----:B------:R-:W-:-:S04]  /*0290*/  F2FP.BF16.PACK_AB R6, RZ, R7 ;  /* 0x00000007ff06723e */ /* 0x000fc800000010ff */
[----:B------:R-:W-:Y:S01]  /*02a0*/  PRMT R8, R6, 0x7610, R8 ;  /* 0x0000761006087816 */ /* 0x000fe20000000008 */
[----:B------:R-:W-:Y:S01]  /*02b0*/  @!P1 FFMA R14, R7, R7, R14 ;  /* 0x00000007070e9223 */ /* 0x000fe2000000000e */
[----:B------:R-:W-:-:S03]  /*02c0*/  MOV R6, R15 ;  /* 0x0000000f00067202 */ /* 0x000fc60000000f00 */
[----:B------:R0:W-:Y:S01]  /*02d0*/  @!P1 STG.E.U16 [R2.64], R8 ;  /* 0x0000000802009986 */ /* 0x0001e2000c101504 */
[----:B------:R-:W-:Y:S05]  /*02e0*/  @!P0 BRA `(.L_x_0) ;  /* 0xfffffde000008947 */ /* 0x000fea000383ffff */
[----:B0-----:R-:W0:Y:S01]  /*02f0*/  SHFL.BFLY PT, R3, R14, 0x2, 0x1f ;  /* 0x0c401f000e037f89 */ /* 0x001e2200000e0000 */
[----:B------:R-:W-:Y:S02]  /*0300*/  IMAD.MOV.U32 R7, RZ, RZ, 0x39800000 ;  /* 0x39800000ff077424 */ /* 0x000fe400078e00ff */
[----:B------:R-:W-:-:S04]  /*0310*/  IMAD.WIDE.U32 R4, R4, R5, c[0x0][0x188] ;  /* 0x0000620004047625 */ /* 0x000fc800078e0005 */
[----:B------:R-:W-:Y:S01]  /*0320*/  IMAD.MOV.U32 R9, RZ, RZ, R5 ;  /* 0x000000ffff097224 */ /* 0x000fe200078e0005 */
[----:B------:R-:W-:Y:S01]  /*0330*/  MOV R8, R4 ;  /* 0x0000000400087202 */ /* 0x000fe20000000f00 */
[----:B------:R-:W-:Y:S01]  /*0340*/  IMAD.MOV.U32 R6, RZ, RZ, -0x1 ;  /* 0xffffffffff067424 */ /* 0x000fe200078e00ff */
[----:B0-----:R-:W-:-:S05]  /*0350*/  FADD R3, R14, R3 ;  /* 0x000000030e037221 */ /* 0x001fca0000000000 */
[----:B------:R-:W0:Y:S02]  /*0360*/  SHFL.BFLY PT, R2, R3, 0x1, 0x1f ;  /* 0x0c201f0003027f89 */ /* 0x000e2400000e0000 */
[----:B0-----:R-:W-:-:S04]  /*0370*/  FADD R2, R3, R2 ;  /* 0x0000000203027221 */ /* 0x001fc80000000000 */
[----:B------:R-:W-:Y:S01]  /*0380*/  FFMA R2, R2, R7, 9.9999999747524270788e-07 ;  /* 0x358637bd02027423 */ /* 0x000fe20000000007 */
[----:B------:R-:W-:-:S03]  /*0390*/  MOV R7, 0xfffffffc ;  /* 0xfffffffc00077802 */ /* 0x000fc60000000f00 */
[----:B------:R0:W1:Y:S04]  /*03a0*/  MUFU.RSQ R10, R2 ;  /* 0x00000002000a7308 */ /* 0x0000680000001400 */
.L_x_1:
[----:B------:R-:W-:Y:S02]  /*03b0*/  IADD3 R7, P0, R7, 0x4, RZ ;  /* 0x0000000407077810 */ /* 0x000fe40007f1e0ff */
[----:B------:R-:W-:Y:S02]  /*03c0*/  MOV R12, 0x2 ;  /* 0x00000002000c7802 */ /* 0x000fe40000000f00 */
[----:B------:R-:W-:Y:S02]  /*03d0*/  LOP3.LUT R11, R0, R7, RZ, 0xfc, !PT ;  /* 0x00000007000b7212 */ /* 0x000fe400078efcff */
[----:B0-----:R-:W-:-:S03]  /*03e0*/  PRMT R5, RZ, 0x7610, R5 ;  /* 0x00007610ff057816 */ /* 0x001fc60000000005 */
[----:B0-----:R-:W-:-:S05]  /*03f0*/  IMAD.WIDE R2, R11, R12, c[0x0][0x160] ;  /* 0x000058000b027625 */ /* 0x001fca00078e020c */
[----:B------:R0:W2:Y:S02]  /*0400*/  @!P1 LDG.E.EF.U16 R5, [R2.64] ;  /* 0x0000000402059981 */ /* 0x0000a4000c0e1500 */
[----:B0-----:R-:W-:Y:S01]  /*0410*/  IMAD.MOV.U32 R2, RZ, RZ, R8 ;  /* 0x000000ffff027224 */ /* 0x001fe200078e0008 */
[----:B------:R-:W-:-:S05]  /*0420*/  MOV R3, R9 ;  /* 0x0000000900037202 */ /* 0x000fca0000000f00 */
[----:B------:R-:W3:Y:S01]  /*0430*/  LDG.E.EL.U16 R4, [R2.64] ;  /* 0x0000000402047981 */ /* 0x000ee2000c2e1500 */
[----:B------:R-:W-:Y:S01]  /*0440*/  IMAD.X R6, RZ, RZ, R6, P0 ;  /* 0x000000ffff067224 */ /* 0x000fe200000e0606 */
[----:B------:R-:W-:Y:S02]  /*0450*/  ISETP.GE.U32.AND P0, PT, R7, 0xffc, PT ;  /* 0x00000ffc0700780c */ /* 0x000fe40003f06070 */
[----:B------:R-:W-:Y:S02]  /*0460*/  IADD3 R8, P2, R8, 0x8, RZ ;  /* 0x0000000808087810 */ /* 0x000fe40007f5e0ff */
[----:B------:R-:W-:Y:S02]  /*0470*/  ISETP.GE.U32.AND.EX P0, PT, R6, RZ, PT, P0 ;  /* 0x000000ff0600720c */ /* 0x000fe40003f06100 */
[----:B------:R-:W-:Y:S01]  /*0480*/  IADD3.X R9, RZ, R9, RZ, P2, !PT ;  /* 0x00000009ff097210 */ /* 0x000fe200017fe4ff */
[----:B--2---:R-:W-:-:S04]  /*0490*/  IMAD.U32 R5, R5, 0x10000, RZ ;  /* 0x0001000005057824 */ /* 0x004fc800078e00ff */
[----:B-1----:R-:W-:Y:S01]  /*04a0*/  FMUL R5, R10, R5 ;  /* 0x000000050a057220 */ /* 0x002fe20000400000 */
[----:B---3--:R-:W-:-:S05]  /*04b0*/  SHF.L.U32 R4, R4, 0x10, RZ ;  /* 0x0000001004047819 */ /* 0x008fca00000006ff */
[----:B------:R-:W-:-:S05]  /*04c0*/  FMUL R5, R4, R5 ;  /* 0x0000000504057220 */ /* 0x000fca0000400000 */
[----:B------:R-:W-:Y:S01]  /*04d0*/  F2FP.BF16.PACK_AB R3, RZ, R5 ;  /* 0x00000005ff03723e */ /* 0x000fe200000010ff */
[----:B------:R-:W-:-:S05]  /*04e0*/  IMAD.WIDE R4, R11, R12, c[0x0][0x190] ;  /* 0x000064000b047625 */ /* 0x000fca00078e020c */
[----:B------:R0:W-:Y:S01]  /*04f0*/  @!P1 STG.E.U16 [R4.64], R3 ;  /* 0x0000000304009986 */ /* 0x0001e2000c101504 */
[----:B------:R-:W-:Y:S05]  /*0500*/  @!P0 BRA `(.L_x_1) ;  /* 0xfffffea000008947 */ /* 0x000fea000383ffff */
[----:B------:R-:W-:Y:S05]  /*0510*/  EXIT ;  /* 0x000000000000794d */ /* 0x000fea0003800000 */
.L_x_2:
[----:B------:R-:W-:-:S00]  /*0520*/  BRA `(.L_x_2) ;  /* 0xfffffff000007947 */ /* 0x000fc0000383ffff */
[----:B------:R-:W-:-:S00]  /*0530*/  NOP ;  /* 0x0000000000007918 */ /* 0x000fc00000000000 */
        /* <DEDUP_REMOVED lines=12> */
.L_x_3:


//--------------------- .nv.global.init           --------------------------
	.section	.nv.global.init,"aw",@progbits
.nv.global.init:
	.type		_$_str,@object
	.size		_$_str,(.L_0 - _$_str)
_$_str:
        /*0000*/ 	.byte	0x5f, 0x5f, 0x43, 0x55, 0x44, 0x41, 0x5f, 0x46, 0x54, 0x5a, 0x00
.L_0:
